//
// Generated by NVIDIA NVVM Compiler
//
// Compiler Build ID: CL-36424714
// Cuda compilation tools, release 13.0, V13.0.88
// Based on NVVM 20.0.0
//

.version 9.0
.target sm_100
.address_size 64

	// .globl	_Z12sumIterativePiS_i

.visible .entry _Z12sumIterativePiS_i(
	.param .u64 .ptr .align 1 _Z12sumIterativePiS_i_param_0,
	.param .u64 .ptr .align 1 _Z12sumIterativePiS_i_param_1,
	.param .u32 _Z12sumIterativePiS_i_param_2
)
{
	.reg .pred 	%p<11>;
	.reg .b32 	%r<105>;
	.reg .b64 	%rd<18>;

	ld.param.u64 	%rd9, [_Z12sumIterativePiS_i_param_0];
	ld.param.u64 	%rd8, [_Z12sumIterativePiS_i_param_1];
	ld.param.u32 	%r29, [_Z12sumIterativePiS_i_param_2];
	cvta.to.global.u64 	%rd1, %rd9;
	mov.u32 	%r30, %tid.x;
	setp.ne.s32 	%p1, %r30, 0;
	@%p1 bra 	$L__BB0_15;
	setp.lt.s32 	%p2, %r29, 1;
	mov.b32 	%r104, 0;
	@%p2 bra 	$L__BB0_14;
	and.b32  	%r1, %r29, 15;
	setp.lt.u32 	%p3, %r29, 16;
	mov.b32 	%r97, 0;
	mov.u32 	%r104, %r97;
	@%p3 bra 	$L__BB0_5;
	and.b32  	%r97, %r29, 2147483632;
	neg.s32 	%r91, %r97;
	add.s64 	%rd16, %rd1, 32;
	mov.b32 	%r104, 0;
$L__BB0_4:
	.pragma "nounroll";
	ld.global.u32 	%r35, [%rd16+-32];
	add.s32 	%r36, %r35, %r104;
	ld.global.u32 	%r37, [%rd16+-28];
	add.s32 	%r38, %r37, %r36;
	ld.global.u32 	%r39, [%rd16+-24];
	add.s32 	%r40, %r39, %r38;
	ld.global.u32 	%r41, [%rd16+-20];
	add.s32 	%r42, %r41, %r40;
	ld.global.u32 	%r43, [%rd16+-16];
	add.s32 	%r44, %r43, %r42;
	ld.global.u32 	%r45, [%rd16+-12];
	add.s32 	%r46, %r45, %r44;
	ld.global.u32 	%r47, [%rd16+-8];
	add.s32 	%r48, %r47, %r46;
	ld.global.u32 	%r49, [%rd16+-4];
	add.s32 	%r50, %r49, %r48;
	ld.global.u32 	%r51, [%rd16];
	add.s32 	%r52, %r51, %r50;
	ld.global.u32 	%r53, [%rd16+4];
	add.s32 	%r54, %r53, %r52;
	ld.global.u32 	%r55, [%rd16+8];
	add.s32 	%r56, %r55, %r54;
	ld.global.u32 	%r57, [%rd16+12];
	add.s32 	%r58, %r57, %r56;
	ld.global.u32 	%r59, [%rd16+16];
	add.s32 	%r60, %r59, %r58;
	ld.global.u32 	%r61, [%rd16+20];
	add.s32 	%r62, %r61, %r60;
	ld.global.u32 	%r63, [%rd16+24];
	add.s32 	%r64, %r63, %r62;
	ld.global.u32 	%r65, [%rd16+28];
	add.s32 	%r104, %r65, %r64;
	add.s32 	%r91, %r91, 16;
	add.s64 	%rd16, %rd16, 64;
	setp.ne.s32 	%p4, %r91, 0;
	@%p4 bra 	$L__BB0_4;
$L__BB0_5:
	setp.eq.s32 	%p5, %r1, 0;
	@%p5 bra 	$L__BB0_14;
	and.b32  	%r11, %r29, 7;
	setp.lt.u32 	%p6, %r1, 8;
	@%p6 bra 	$L__BB0_8;
	mul.wide.u32 	%rd10, %r97, 4;
	add.s64 	%rd11, %rd1, %rd10;
	ld.global.u32 	%r67, [%rd11];
	add.s32 	%r68, %r67, %r104;
	ld.global.u32 	%r69, [%rd11+4];
	add.s32 	%r70, %r69, %r68;
	ld.global.u32 	%r71, [%rd11+8];
	add.s32 	%r72, %r71, %r70;
	ld.global.u32 	%r73, [%rd11+12];
	add.s32 	%r74, %r73, %r72;
	ld.global.u32 	%r75, [%rd11+16];
	add.s32 	%r76, %r75, %r74;
	ld.global.u32 	%r77, [%rd11+20];
	add.s32 	%r78, %r77, %r76;
	ld.global.u32 	%r79, [%rd11+24];
	add.s32 	%r80, %r79, %r78;
	ld.global.u32 	%r81, [%rd11+28];
	add.s32 	%r104, %r81, %r80;
	add.s32 	%r97, %r97, 8;
$L__BB0_8:
	setp.eq.s32 	%p7, %r11, 0;
	@%p7 bra 	$L__BB0_14;
	and.b32  	%r17, %r29, 3;
	setp.lt.u32 	%p8, %r11, 4;
	@%p8 bra 	$L__BB0_11;
	mul.wide.u32 	%rd12, %r97, 4;
	add.s64 	%rd13, %rd1, %rd12;
	ld.global.u32 	%r83, [%rd13];
	add.s32 	%r84, %r83, %r104;
	ld.global.u32 	%r85, [%rd13+4];
	add.s32 	%r86, %r85, %r84;
	ld.global.u32 	%r87, [%rd13+8];
	add.s32 	%r88, %r87, %r86;
	ld.global.u32 	%r89, [%rd13+12];
	add.s32 	%r104, %r89, %r88;
	add.s32 	%r97, %r97, 4;
$L__BB0_11:
	setp.eq.s32 	%p9, %r17, 0;
	@%p9 bra 	$L__BB0_14;
	mul.wide.u32 	%rd14, %r97, 4;
	add.s64 	%rd17, %rd1, %rd14;
	neg.s32 	%r102, %r17;
$L__BB0_13:
	.pragma "nounroll";
	ld.global.u32 	%r90, [%rd17];
	add.s32 	%r104, %r90, %r104;
	add.s64 	%rd17, %rd17, 4;
	add.s32 	%r102, %r102, 1;
	setp.ne.s32 	%p10, %r102, 0;
	@%p10 bra 	$L__BB0_13;
$L__BB0_14:
	cvta.to.global.u64 	%rd15, %rd8;
	st.global.u32 	[%rd15], %r104;
$L__BB0_15:
	ret;

}


// ===== COMPILED SASS (sm_100) =====

	.target	sm_100

	.elftype	@"ET_EXEC"


//--------------------- .note.nv.tkinfo           --------------------------
	.section	.note.nv.tkinfo,"",@"SHT_NOTE"
	.sectionflags	@"SHF_NOTE_NV_TKINFO"
	.tkinfo
        /*0018*/ 	.word	0x00000002
        /*0030*/ 	.string	""
        /*0030*/ 	.string	"ptxas"
        /*0030*/ 	.string	"Cuda compilation tools, release 13.0, V13.0.88"
        /*0030*/ 	.string	"Build cuda_13.0.r13.0/compiler.36424714_0"
        /*0030*/ 	.string	"-arch sm_100 -m 64 "



//--------------------- .note.nv.cuinfo           --------------------------
	.section	.note.nv.cuinfo,"",@"SHT_NOTE"
	.sectionflags	@"SHF_NOTE_NV_CUINFO"
        /*0018*/ 	.short	0x0002
        /*001a*/ 	.short	0x0064
        /*001c*/ 	.short	0x0082
	.zero		2


//--------------------- .nv.info                  --------------------------
	.section	.nv.info,"",@"SHT_CUDA_INFO"
	.align	4


	//----- nvinfo : EIATTR_REGCOUNT
	.align		4
        /*0000*/ 	.byte	0x04, 0x2f
        /*0002*/ 	.short	(.L_1 - .L_0)
	.align		4
.L_0:
        /*0004*/ 	.word	index@(_Z12sumIterativePiS_i)
        /*0008*/ 	.word	0x00000017


	//----- nvinfo : EIATTR_FRAME_SIZE
	.align		4
.L_1:
        /*000c*/ 	.byte	0x04, 0x11
        /*000e*/ 	.short	(.L_3 - .L_2)
	.align		4
.L_2:
        /*0010*/ 	.word	index@(_Z12sumIterativePiS_i)
        /*0014*/ 	.word	0x00000000


	//----- nvinfo : EIATTR_MIN_STACK_SIZE
	.align		4
.L_3:
        /*0018*/ 	.byte	0x04, 0x12
        /*001a*/ 	.short	(.L_5 - .L_4)
	.align		4
.L_4:
        /*001c*/ 	.word	index@(_Z12sumIterativePiS_i)
        /*0020*/ 	.word	0x00000000
.L_5:


//--------------------- .nv.compat                --------------------------
	.section	.nv.compat,"",@"SHT_CUDA_COMPAT_INFO"
	.align	4
        /*0000*/ 	.byte	0x02, 0x09, 0x00, 0x00, 0x02, 0x02, 0x01, 0x00, 0x02, 0x05, 0x05, 0x00, 0x03, 0x07, 0x01, 0x01
        /*0010*/ 	.byte	0x02, 0x03, 0x00, 0x00, 0x02, 0x06, 0x01, 0x00, 0x04, 0x0b, 0x08, 0x00, 0x09, 0x00, 0x00, 0x00
        /*0020*/ 	.byte	0x00, 0x00, 0x00, 0x00


//--------------------- .nv.info._Z12sumIterativePiS_i --------------------------
	.section	.nv.info._Z12sumIterativePiS_i,"",@"SHT_CUDA_INFO"
	.sectionflags	@""
	.align	4


	//----- nvinfo : EIATTR_CUDA_API_VERSION
	.align		4
        /*0000*/ 	.byte	0x04, 0x37
        /*0002*/ 	.short	(.L_7 - .L_6)
.L_6:
        /*0004*/ 	.word	0x00000082


	//----- nvinfo : EIATTR_KPARAM_INFO
	.align		4
.L_7:
        /*0008*/ 	.byte	0x04, 0x17
        /*000a*/ 	.short	(.L_9 - .L_8)
.L_8:
        /*000c*/ 	.word	0x00000000
        /*0010*/ 	.short	0x0002
        /*0012*/ 	.short	0x0010
        /*0014*/ 	.byte	0x00, 0xf0, 0x11, 0x00


	//----- nvinfo : EIATTR_KPARAM_INFO
	.align		4
.L_9:
        /*0018*/ 	.byte	0x04, 0x17
        /*001a*/ 	.short	(.L_11 - .L_10)
.L_10:
        /*001c*/ 	.word	0x00000000
        /*0020*/ 	.short	0x0001
        /*0022*/ 	.short	0x0008
        /*0024*/ 	.byte	0x00, 0xf5, 0x21, 0x00


	//----- nvinfo : EIATTR_KPARAM_INFO
	.align		4
.L_11:
        /*0028*/ 	.byte	0x04, 0x17
        /*002a*/ 	.short	(.L_13 - .L_12)
.L_12:
        /*002c*/ 	.word	0x00000000
        /*0030*/ 	.short	0x0000
        /*0032*/ 	.short	0x0000
        /*0034*/ 	.byte	0x00, 0xf5, 0x21, 0x00


	//----- nvinfo : EIATTR_SPARSE_MMA_MASK
	.align		4
.L_13:
        /*0038*/ 	.byte	0x03, 0x50
        /*003a*/ 	.short	0x0000


	//----- nvinfo : EIATTR_MAXREG_COUNT
	.align		4
        /*003c*/ 	.byte	0x03, 0x1b
        /*003e*/ 	.short	0x00ff


	//----- nvinfo : EIATTR_MERCURY_ISA_VERSION
	.align		4
        /*0040*/ 	.byte	0x03, 0x5f
        /*0042*/ 	.short	0x0101


	//----- nvinfo : EIATTR_VRC_CTA_INIT_COUNT
	.align		4
        /*0044*/ 	.byte	0x02, 0x4a
	.zero		1
	.zero		1


	//----- nvinfo : EIATTR_EXIT_INSTR_OFFSETS
	.align		4
        /*0048*/ 	.byte	0x04, 0x1c
        /*004a*/ 	.short	(.L_15 - .L_14)


	//   ....[0]....
.L_14:
        /*004c*/ 	.word	0x00000030


	//   ....[1]....
        /*0050*/ 	.word	0x00000670


	//----- nvinfo : EIATTR_CBANK_PARAM_SIZE
	.align		4
.L_15:
        /*0054*/ 	.byte	0x03, 0x19
        /*0056*/ 	.short	0x0014


	//----- nvinfo : EIATTR_PARAM_CBANK
	.align		4
        /*0058*/ 	.byte	0x04, 0x0a
        /*005a*/ 	.short	(.L_17 - .L_16)
	.align		4
.L_16:
        /*005c*/ 	.word	index@(.nv.constant0._Z12sumIterativePiS_i)
        /*0060*/ 	.short	0x0380
        /*0062*/ 	.short	0x0014


	//----- nvinfo : EIATTR_SW_WAR
	.align		4
.L_17:
        /*0064*/ 	.byte	0x04, 0x36
        /*0066*/ 	.short	(.L_19 - .L_18)
.L_18:
        /*0068*/ 	.word	0x00000008
.L_19:


//--------------------- .nv.callgraph             --------------------------
	.section	.nv.callgraph,"",@"SHT_CUDA_CALLGRAPH"
	.align	4
	.sectionentsize	8
	.align		4
        /*0000*/ 	.word	0x00000000
	.align		4
        /*0004*/ 	.word	0xffffffff
	.align		4
        /*0008*/ 	.word	0x00000000
	.align		4
        /*000c*/ 	.word	0xfffffffe
	.align		4
        /*0010*/ 	.word	0x00000000
	.align		4
        /*0014*/ 	.word	0xfffffffd
	.align		4
        /*0018*/ 	.word	0x00000000
	.align		4
        /*001c*/ 	.word	0xfffffffc


//--------------------- .text._Z12sumIterativePiS_i --------------------------
	.section	.text._Z12sumIterativePiS_i,"ax",@progbits
	.align	128
        .global         _Z12sumIterativePiS_i
        .type           _Z12sumIterativePiS_i,@function
        .size           _Z12sumIterativePiS_i,(.L_x_7 - _Z12sumIterativePiS_i)
        .other          _Z12sumIterativePiS_i,@"STO_CUDA_ENTRY STV_DEFAULT"
_Z12sumIterativePiS_i:
.text._Z12sumIterativePiS_i:
[----:B------:R-:W-:Y:S01]  /*0000*/  LDC R1, c[0x0][0x37c] ;  /* 0x0000df00ff017b82 */ /* 0x000fe20000000800 */
[----:B------:R-:W0:Y:S02]  /*0010*/  S2R R0, SR_TID.X ;  /* 0x0000000000007919 */ /* 0x000e240000002100 */
[----:B0-----:R-:W-:-:S13]  /*0020*/  ISETP.NE.AND P0, PT, R0, RZ, PT ;  /* 0x000000ff0000720c */ /* 0x001fda0003f05270 */
[----:B------:R-:W-:Y:S05]  /*0030*/  @P0 EXIT ;  /* 0x000000000000094d */ /* 0x000fea0003800000 */
[----:B------:R-:W0:Y:S01]  /*0040*/  LDCU UR6, c[0x0][0x390] ;  /* 0x00007200ff0677ac */ /* 0x000e220008000800 */
[----:B------:R-:W-:Y:S01]  /*0050*/  IMAD.MOV.U32 R0, RZ, RZ, RZ ;  /* 0x000000ffff007224 */ /* 0x000fe200078e00ff */
[----:B------:R-:W1:Y:S01]  /*0060*/  LDCU.64 UR10, c[0x0][0x358] ;  /* 0x00006b00ff0a77ac */ /* 0x000e620008000a00 */
[----:B0-----:R-:W-:-:S09]  /*0070*/  UISETP.GE.AND UP0, UPT, UR6, 0x1, UPT ;  /* 0x000000010600788c */ /* 0x001fd2000bf06270 */
[----:B-1----:R-:W-:Y:S05]  /*0080*/  BRA.U !UP0, `(.L_x_0) ;  /* 0x0000000508707547 */ /* 0x002fea000b800000 */
[----:B------:R-:W-:Y:S01]  /*0090*/  UISETP.GE.U32.AND UP1, UPT, UR6, 0x10, UPT ;  /* 0x000000100600788c */ /* 0x000fe2000bf26070 */
[----:B------:R-:W-:Y:S01]  /*00a0*/  IMAD.MOV.U32 R4, RZ, RZ, RZ ;  /* 0x000000ffff047224 */ /* 0x000fe200078e00ff */
[----:B------:R-:W-:Y:S01]  /*00b0*/  ULOP3.LUT UR7, UR6, 0xf, URZ, 0xc0, !UPT ;  /* 0x0000000f06077892 */ /* 0x000fe2000f8ec0ff */
[----:B------:R-:W-:-:S03]  /*00c0*/  IMAD.MOV.U32 R0, RZ, RZ, RZ ;  /* 0x000000ffff007224 */ /* 0x000fc600078e00ff */
[----:B------:R-:W-:-:S03]  /*00d0*/  UISETP.NE.AND UP0, UPT, UR7, URZ, UPT ;  /* 0x000000ff0700728c */ /* 0x000fc6000bf05270 */
[----:B------:R-:W-:Y:S08]  /*00e0*/  BRA.U !UP1, `(.L_x_1) ;  /* 0x00000001099c7547 */ /* 0x000ff0000b800000 */
[----:B------:R-:W0:Y:S01]  /*00f0*/  LDCU.64 UR4, c[0x0][0x380] ;  /* 0x00007000ff0477ac */ /* 0x000e220008000a00 */
[----:B------:R-:W-:Y:S01]  /*0100*/  IMAD.MOV.U32 R0, RZ, RZ, RZ ;  /* 0x000000ffff007224 */ /* 0x000fe200078e00ff */
[----:B------:R-:W-:-:S04]  /*0110*/  ULOP3.LUT UR8, UR6, 0x7ffffff0, URZ, 0xc0, !UPT ;  /* 0x7ffffff006087892 */ /* 0x000fc8000f8ec0ff */
[----:B------:R-:W-:Y:S02]  /*0120*/  UIADD3 UR9, UPT, UPT, -UR8, URZ, URZ ;  /* 0x000000ff08097290 */ /* 0x000fe4000fffe1ff */
[----:B------:R-:W-:Y:S01]  /*0130*/  IMAD.U32 R4, RZ, RZ, UR8 ;  /* 0x00000008ff047e24 */ /* 0x000fe2000f8e00ff */
[----:B0-----:R-:W-:-:S04]  /*0140*/  UIADD3 UR4, UP1, UPT, UR4, 0x20, URZ ;  /* 0x0000002004047890 */ /* 0x001fc8000ff3e0ff */
[----:B------:R-:W-:Y:S02]  /*0150*/  UIADD3.X UR5, UPT, UPT, URZ, UR5, URZ, UP1, !UPT ;  /* 0x00000005ff057290 */ /* 0x000fe40008ffe4ff */
[----:B------:R-:W-:-:S04]  /*0160*/  IMAD.U32 R6, RZ, RZ, UR4 ;  /* 0x00000004ff067e24 */ /* 0x000fc8000f8e00ff */
[----:B------:R-:W-:-:S07]  /*0170*/  IMAD.U32 R3, RZ, RZ, UR5 ;  /* 0x00000005ff037e24 */ /* 0x000fce000f8e00ff */
.L_x_2:
[----:B------:R-:W-:-:S05]  /*0180*/  MOV R2, R6 ;  /* 0x0000000600027202 */ /* 0x000fca0000000f00 */
[----:B------:R-:W2:Y:S04]  /*0190*/  LDG.E R5, desc[UR10][R2.64+-0x20] ;  /* 0xffffe00a02057981 */ /* 0x000ea8000c1e1900 */
[----:B------:R-:W2:Y:S04]  /*01a0*/  LDG.E R6, desc[UR10][R2.64+-0x1c] ;  /* 0xffffe40a02067981 */ /* 0x000ea8000c1e1900 */
[----:B------:R-:W3:Y:S04]  /*01b0*/  LDG.E R8, desc[UR10][R2.64+-0x18] ;  /* 0xffffe80a02087981 */ /* 0x000ee8000c1e1900 */
[----:B------:R-:W3:Y:S04]  /*01c0*/  LDG.E R7, desc[UR10][R2.64+-0x14] ;  /* 0xffffec0a02077981 */ /* 0x000ee8000c1e1900 */
[----:B------:R-:W4:Y:S04]  /*01d0*/  LDG.E R10, desc[UR10][R2.64+-0x10] ;  /* 0xfffff00a020a7981 */ /* 0x000f28000c1e1900 */
[----:B------:R-:W4:Y:S04]  /*01e0*/  LDG.E R9, desc[UR10][R2.64+-0xc] ;  /* 0xfffff40a02097981 */ /* 0x000f28000c1e1900 */
[----:B------:R-:W5:Y:S04]  /*01f0*/  LDG.E R12, desc[UR10][R2.64+-0x8] ;  /* 0xfffff80a020c7981 */ /* 0x000f68000c1e1900 */
        /* <DEDUP_REMOVED lines=8> */
[----:B------:R0:W5:Y:S01]  /*0280*/  LDG.E R19, desc[UR10][R2.64+0x1c] ;  /* 0x00001c0a02137981 */ /* 0x000162000c1e1900 */
[----:B------:R-:W-:-:S04]  /*0290*/  UIADD3 UR9, UPT, UPT, UR9, 0x10, URZ ;  /* 0x0000001009097890 */ /* 0x000fc8000fffe0ff */
[----:B------:R-:W-:Y:S01]  /*02a0*/  UISETP.NE.AND UP1, UPT, UR9, URZ, UPT ;  /* 0x000000ff0900728c */ /* 0x000fe2000bf25270 */
[----:B--2---:R-:W-:Y:S02]  /*02b0*/  IADD3 R5, PT, PT, R6, R5, R0 ;  /* 0x0000000506057210 */ /* 0x004fe40007ffe000 */
[----:B------:R-:W-:-:S05]  /*02c0*/  IADD3 R6, P0, PT, R2, 0x40, RZ ;  /* 0x0000004002067810 */ /* 0x000fca0007f1e0ff */
[----:B0-----:R-:W-:Y:S01]  /*02d0*/  IMAD.X R3, RZ, RZ, R3, P0 ;  /* 0x000000ffff037224 */ /* 0x001fe200000e0603 */
[----:B---3--:R-:W-:-:S04]  /*02e0*/  IADD3 R5, PT, PT, R7, R8, R5 ;  /* 0x0000000807057210 */ /* 0x008fc80007ffe005 */
[----:B----4-:R-:W-:-:S04]  /*02f0*/  IADD3 R5, PT, PT, R9, R10, R5 ;  /* 0x0000000a09057210 */ /* 0x010fc80007ffe005 */
[----:B-----5:R-:W-:-:S04]  /*0300*/  IADD3 R5, PT, PT, R11, R12, R5 ;  /* 0x0000000c0b057210 */ /* 0x020fc80007ffe005 */
[----:B------:R-:W-:-:S04]  /*0310*/  IADD3 R5, PT, PT, R13, R14, R5 ;  /* 0x0000000e0d057210 */ /* 0x000fc80007ffe005 */
[----:B------:R-:W-:-:S04]  /*0320*/  IADD3 R5, PT, PT, R15, R16, R5 ;  /* 0x000000100f057210 */ /* 0x000fc80007ffe005 */
[----:B------:R-:W-:-:S04]  /*0330*/  IADD3 R5, PT, PT, R17, R18, R5 ;  /* 0x0000001211057210 */ /* 0x000fc80007ffe005 */
[----:B------:R-:W-:Y:S01]  /*0340*/  IADD3 R0, PT, PT, R19, R20, R5 ;  /* 0x0000001413007210 */ /* 0x000fe20007ffe005 */
[----:B------:R-:W-:Y:S06]  /*0350*/  BRA.U UP1, `(.L_x_2) ;  /* 0xfffffffd01887547 */ /* 0x000fec000b83ffff */
.L_x_1:
[----:B------:R-:W-:Y:S05]  /*0360*/  BRA.U !UP0, `(.L_x_0) ;  /* 0x0000000108b87547 */ /* 0x000fea000b800000 */
[----:B------:R-:W-:Y:S02]  /*0370*/  UISETP.GE.U32.AND UP0, UPT, UR7, 0x8, UPT ;  /* 0x000000080700788c */ /* 0x000fe4000bf06070 */
[----:B------:R-:W-:-:S04]  /*0380*/  ULOP3.LUT UR5, UR6, 0x7, URZ, 0xc0, !UPT ;  /* 0x0000000706057892 */ /* 0x000fc8000f8ec0ff */
[----:B------:R-:W-:-:S03]  /*0390*/  UISETP.NE.AND UP1, UPT, UR5, URZ, UPT ;  /* 0x000000ff0500728c */ /* 0x000fc6000bf25270 */
[----:B------:R-:W-:Y:S08]  /*03a0*/  BRA.U !UP0, `(.L_x_3) ;  /* 0x00000001083c7547 */ /* 0x000ff0000b800000 */
[----:B------:R-:W0:Y:S02]  /*03b0*/  LDC.64 R2, c[0x0][0x380] ;  /* 0x0000e000ff027b82 */ /* 0x000e240000000a00 */
[----:B0-----:R-:W-:-:S05]  /*03c0*/  IMAD.WIDE.U32 R2, R4, 0x4, R2 ;  /* 0x0000000404027825 */ /* 0x001fca00078e0002 */
[----:B------:R-:W2:Y:S04]  /*03d0*/  LDG.E R5, desc[UR10][R2.64] ;  /* 0x0000000a02057981 */ /* 0x000ea8000c1e1900 */
[----:B------:R-:W2:Y:S04]  /*03e0*/  LDG.E R6, desc[UR10][R2.64+0x4] ;  /* 0x0000040a02067981 */ /* 0x000ea8000c1e1900 */
[----:B------:R-:W3:Y:S04]  /*03f0*/  LDG.E R8, desc[UR10][R2.64+0x8] ;  /* 0x0000080a02087981 */ /* 0x000ee8000c1e1900 */
[----:B------:R-:W3:Y:S04]  /*0400*/  LDG.E R7, desc[UR10][R2.64+0xc] ;  /* 0x00000c0a02077981 */ /* 0x000ee8000c1e1900 */
[----:B------:R-:W4:Y:S04]  /*0410*/  LDG.E R10, desc[UR10][R2.64+0x10] ;  /* 0x0000100a020a7981 */ /* 0x000f28000c1e1900 */
[----:B------:R-:W4:Y:S04]  /*0420*/  LDG.E R9, desc[UR10][R2.64+0x14] ;  /* 0x0000140a02097981 */ /* 0x000f28000c1e1900 */
[----:B------:R-:W5:Y:S04]  /*0430*/  LDG.E R12, desc[UR10][R2.64+0x18] ;  /* 0x0000180a020c7981 */ /* 0x000f68000c1e1900 */
[----:B------:R-:W5:Y:S01]  /*0440*/  LDG.E R11, desc[UR10][R2.64+0x1c] ;  /* 0x00001c0a020b7981 */ /* 0x000f62000c1e1900 */
[----:B------:R-:W-:Y:S01]  /*0450*/  VIADD R4, R4, 0x8 ;  /* 0x0000000804047836 */ /* 0x000fe20000000000 */
[----:B--2---:R-:W-:-:S04]  /*0460*/  IADD3 R5, PT, PT, R6, R5, R0 ;  /* 0x0000000506057210 */ /* 0x004fc80007ffe000 */
[----:B---3--:R-:W-:-:S04]  /*0470*/  IADD3 R5, PT, PT, R7, R8, R5 ;  /* 0x0000000807057210 */ /* 0x008fc80007ffe005 */
[----:B----4-:R-:W-:-:S04]  /*0480*/  IADD3 R5, PT, PT, R9, R10, R5 ;  /* 0x0000000a09057210 */ /* 0x010fc80007ffe005 */
[----:B-----5:R-:W-:-:S07]  /*0490*/  IADD3 R0, PT, PT, R11, R12, R5 ;  /* 0x0000000c0b007210 */ /* 0x020fce0007ffe005 */
.L_x_3:
        /* <DEDUP_REMOVED lines=10> */
[----:B------:R-:W3:Y:S01]  /*0540*/  LDG.E R8, desc[UR10][R2.64+0xc] ;  /* 0x00000c0a02087981 */ /* 0x000ee2000c1e1900 */
[----:B------:R-:W-:Y:S01]  /*0550*/  VIADD R4, R4, 0x4 ;  /* 0x0000000404047836 */ /* 0x000fe20000000000 */
[----:B--2---:R-:W-:-:S04]  /*0560*/  IADD3 R0, PT, PT, R6, R5, R0 ;  /* 0x0000000506007210 */ /* 0x004fc80007ffe000 */
[----:B---3--:R-:W-:-:S07]  /*0570*/  IADD3 R0, PT, PT, R8, R7, R0 ;  /* 0x0000000708007210 */ /* 0x008fce0007ffe000 */
.L_x_4:
[----:B------:R-:W-:Y:S05]  /*0580*/  BRA.U !UP1, `(.L_x_0) ;  /* 0x0000000109307547 */ /* 0x000fea000b800000 */
[----:B------:R-:W0:Y:S01]  /*0590*/  LDC.64 R2, c[0x0][0x380] ;  /* 0x0000e000ff027b82 */ /* 0x000e220000000a00 */
[----:B------:R-:W-:Y:S01]  /*05a0*/  UIADD3 UR4, UPT, UPT, -UR4, URZ, URZ ;  /* 0x000000ff04047290 */ /* 0x000fe2000fffe1ff */
[----:B0-----:R-:W-:-:S11]  /*05b0*/  IMAD.WIDE.U32 R4, R4, 0x4, R2 ;  /* 0x0000000404047825 */ /* 0x001fd600078e0002 */
.L_x_5:
[----:B------:R-:W-:Y:S01]  /*05c0*/  MOV R3, R5 ;  /* 0x0000000500037202 */ /* 0x000fe20000000f00 */
[----:B------:R-:W-:-:S05]  /*05d0*/  IMAD.MOV.U32 R2, RZ, RZ, R4 ;  /* 0x000000ffff027224 */ /* 0x000fca00078e0004 */
[----:B------:R-:W2:Y:S01]  /*05e0*/  LDG.E R3, desc[UR10][R2.64] ;  /* 0x0000000a02037981 */ /* 0x000ea2000c1e1900 */
[----:B------:R-:W-:Y:S01]  /*05f0*/  UIADD3 UR4, UPT, UPT, UR4, 0x1, URZ ;  /* 0x0000000104047890 */ /* 0x000fe2000fffe0ff */
[----:B------:R-:W-:-:S03]  /*0600*/  IADD3 R4, P0, PT, R4, 0x4, RZ ;  /* 0x0000000404047810 */ /* 0x000fc60007f1e0ff */
[----:B------:R-:W-:Y:S02]  /*0610*/  UISETP.NE.AND UP0, UPT, UR4, URZ, UPT ;  /* 0x000000ff0400728c */ /* 0x000fe4000bf05270 */
[----:B------:R-:W-:Y:S02]  /*0620*/  IMAD.X R5, RZ, RZ, R5, P0 ;  /* 0x000000ffff057224 */ /* 0x000fe400000e0605 */
[----:B--2---:R-:W-:-:S05]  /*0630*/  IMAD.IADD R0, R3, 0x1, R0 ;  /* 0x0000000103007824 */ /* 0x004fca00078e0200 */
[----:B------:R-:W-:Y:S05]  /*0640*/  BRA.U UP0, `(.L_x_5) ;  /* 0xfffffffd00dc7547 */ /* 0x000fea000b83ffff */
.L_x_0:
[----:B------:R-:W0:Y:S02]  /*0650*/  LDC.64 R2, c[0x0][0x388] ;  /* 0x0000e200ff027b82 */ /* 0x000e240000000a00 */
[----:B0-----:R-:W-:Y:S01]  /*0660*/  STG.E desc[UR10][R2.64], R0 ;  /* 0x0000000002007986 */ /* 0x001fe2000c10190a */
[----:B------:R-:W-:Y:S05]  /*0670*/  EXIT ;  /* 0x000000000000794d */ /* 0x000fea0003800000 */
.L_x_6:
[----:B------:R-:W-:-:S00]  /*0680*/  BRA `(.L_x_6) ;  /* 0xfffffffc00fc7947 */ /* 0x000fc0000383ffff */
[----:B------:R-:W-:-:S00]  /*0690*/  NOP ;  /* 0x0000000000007918 */ /* 0x000fc00000000000 */
        /* <DEDUP_REMOVED lines=14> */
.L_x_7:


//--------------------- .nv.shared.reserved.0     --------------------------
	.section	.nv.shared.reserved.0,"aw",@nobits
	.weak		__nv_reservedSMEM_offset_0_alias
	.size		__nv_reservedSMEM_offset_0_alias, 0, 64
	.other		__nv_reservedSMEM_offset_0_alias,@"STO_CUDA_RESERVED_SHARED STV_DEFAULT"
__nv_reservedSMEM_offset_0_alias:
	.zero		0
	.zero		64


//--------------------- .nv.constant0._Z12sumIterativePiS_i --------------------------
	.section	.nv.constant0._Z12sumIterativePiS_i,"a",@progbits
	.sectionflags	@""
	.align	4
.nv.constant0._Z12sumIterativePiS_i:
	.zero		916


//--------------------- SYMBOLS --------------------------

	.type		.nv.reservedSmem.offset0,@object
	.size		.nv.reservedSmem.offset0,0x4
